//
// Generated by NVIDIA NVVM Compiler
//
// Compiler Build ID: CL-36424714
// Cuda compilation tools, release 13.0, V13.0.88
// Based on NVVM 20.0.0
//

.version 9.0
.target sm_100
.address_size 64

	// .globl	euclidian_norm
// _ZZ14euclidian_normE10sharedData has been demoted

.visible .entry euclidian_norm(
	.param .u64 .ptr .align 1 euclidian_norm_param_0,
	.param .u64 .ptr .align 1 euclidian_norm_param_1,
	.param .u32 euclidian_norm_param_2
)
{
	.reg .pred 	%p<6>;
	.reg .b32 	%r<14>;
	.reg .b32 	%f<11>;
	.reg .b64 	%rd<7>;
	// demoted variable
	.shared .align 4 .b8 _ZZ14euclidian_normE10sharedData[4096];
	ld.param.u64 	%rd1, [euclidian_norm_param_0];
	ld.param.u64 	%rd2, [euclidian_norm_param_1];
	ld.param.u32 	%r7, [euclidian_norm_param_2];
	mov.u32 	%r1, %tid.x;
	mov.u32 	%r13, %ntid.x;
	mov.u32 	%r8, %ctaid.x;
	mad.lo.s32 	%r3, %r13, %r8, %r1;
	setp.ge.s32 	%p1, %r3, %r7;
	mov.f32 	%f10, 0f00000000;
	@%p1 bra 	$L__BB0_2;
	cvta.to.global.u64 	%rd3, %rd1;
	mul.wide.s32 	%rd4, %r3, 4;
	add.s64 	%rd5, %rd3, %rd4;
	ld.global.f32 	%f4, [%rd5];
	mul.f32 	%f10, %f4, %f4;
$L__BB0_2:
	shl.b32 	%r9, %r1, 2;
	mov.u32 	%r10, _ZZ14euclidian_normE10sharedData;
	add.s32 	%r4, %r10, %r9;
	st.shared.f32 	[%r4], %f10;
	bar.sync 	0;
	setp.lt.u32 	%p2, %r13, 2;
	@%p2 bra 	$L__BB0_6;
$L__BB0_3:
	shr.u32 	%r6, %r13, 1;
	setp.ge.u32 	%p3, %r1, %r6;
	@%p3 bra 	$L__BB0_5;
	shl.b32 	%r11, %r6, 2;
	add.s32 	%r12, %r4, %r11;
	ld.shared.f32 	%f5, [%r12];
	ld.shared.f32 	%f6, [%r4];
	add.f32 	%f7, %f5, %f6;
	st.shared.f32 	[%r4], %f7;
$L__BB0_5:
	bar.sync 	0;
	setp.gt.u32 	%p4, %r13, 3;
	mov.u32 	%r13, %r6;
	@%p4 bra 	$L__BB0_3;
$L__BB0_6:
	setp.ne.s32 	%p5, %r1, 0;
	@%p5 bra 	$L__BB0_8;
	ld.shared.f32 	%f8, [_ZZ14euclidian_normE10sharedData];
	cvta.to.global.u64 	%rd6, %rd2;
	atom.global.add.f32 	%f9, [%rd6], %f8;
$L__BB0_8:
	ret;

}


// ===== COMPILED SASS (sm_100) =====

	.target	sm_100

	.elftype	@"ET_EXEC"


//--------------------- .note.nv.tkinfo           --------------------------
	.section	.note.nv.tkinfo,"",@"SHT_NOTE"
	.sectionflags	@"SHF_NOTE_NV_TKINFO"
	.tkinfo
        /*0018*/ 	.word	0x00000002
        /*0030*/ 	.string	""
        /*0030*/ 	.string	"ptxas"
        /*0030*/ 	.string	"Cuda compilation tools, release 13.0, V13.0.88"
        /*0030*/ 	.string	"Build cuda_13.0.r13.0/compiler.36424714_0"
        /*0030*/ 	.string	"-arch sm_100 -m 64 "



//--------------------- .note.nv.cuinfo           --------------------------
	.section	.note.nv.cuinfo,"",@"SHT_NOTE"
	.sectionflags	@"SHF_NOTE_NV_CUINFO"
        /*0018*/ 	.short	0x0002
        /*001a*/ 	.short	0x0064
        /*001c*/ 	.short	0x0082
	.zero		2


//--------------------- .nv.info                  --------------------------
	.section	.nv.info,"",@"SHT_CUDA_INFO"
	.align	4


	//----- nvinfo : EIATTR_REGCOUNT
	.align		4
        /*0000*/ 	.byte	0x04, 0x2f
        /*0002*/ 	.short	(.L_1 - .L_0)
	.align		4
.L_0:
        /*0004*/ 	.word	index@(euclidian_norm)
        /*0008*/ 	.word	0x0000000a


	//----- nvinfo : EIATTR_FRAME_SIZE
	.align		4
.L_1:
        /*000c*/ 	.byte	0x04, 0x11
        /*000e*/ 	.short	(.L_3 - .L_2)
	.align		4
.L_2:
        /*0010*/ 	.word	index@(euclidian_norm)
        /*0014*/ 	.word	0x00000000


	//----- nvinfo : EIATTR_MIN_STACK_SIZE
	.align		4
.L_3:
        /*0018*/ 	.byte	0x04, 0x12
        /*001a*/ 	.short	(.L_5 - .L_4)
	.align		4
.L_4:
        /*001c*/ 	.word	index@(euclidian_norm)
        /*0020*/ 	.word	0x00000000
.L_5:


//--------------------- .nv.compat                --------------------------
	.section	.nv.compat,"",@"SHT_CUDA_COMPAT_INFO"
	.align	4
        /*0000*/ 	.byte	0x02, 0x09, 0x00, 0x00, 0x02, 0x02, 0x01, 0x00, 0x02, 0x05, 0x05, 0x00, 0x03, 0x07, 0x01, 0x01
        /*0010*/ 	.byte	0x02, 0x03, 0x00, 0x00, 0x02, 0x06, 0x01, 0x00, 0x04, 0x0b, 0x08, 0x00, 0x09, 0x00, 0x00, 0x00
        /*0020*/ 	.byte	0x00, 0x00, 0x00, 0x00


//--------------------- .nv.info.euclidian_norm   --------------------------
	.section	.nv.info.euclidian_norm,"",@"SHT_CUDA_INFO"
	.sectionflags	@""
	.align	4


	//----- nvinfo : EIATTR_CUDA_API_VERSION
	.align		4
        /*0000*/ 	.byte	0x04, 0x37
        /*0002*/ 	.short	(.L_7 - .L_6)
.L_6:
        /*0004*/ 	.word	0x00000082


	//----- nvinfo : EIATTR_KPARAM_INFO
	.align		4
.L_7:
        /*0008*/ 	.byte	0x04, 0x17
        /*000a*/ 	.short	(.L_9 - .L_8)
.L_8:
        /*000c*/ 	.word	0x00000000
        /*0010*/ 	.short	0x0002
        /*0012*/ 	.short	0x0010
        /*0014*/ 	.byte	0x00, 0xf0, 0x11, 0x00


	//----- nvinfo : EIATTR_KPARAM_INFO
	.align		4
.L_9:
        /*0018*/ 	.byte	0x04, 0x17
        /*001a*/ 	.short	(.L_11 - .L_10)
.L_10:
        /*001c*/ 	.word	0x00000000
        /*0020*/ 	.short	0x0001
        /*0022*/ 	.short	0x0008
        /*0024*/ 	.byte	0x00, 0xf5, 0x21, 0x00


	//----- nvinfo : EIATTR_KPARAM_INFO
	.align		4
.L_11:
        /*0028*/ 	.byte	0x04, 0x17
        /*002a*/ 	.short	(.L_13 - .L_12)
.L_12:
        /*002c*/ 	.word	0x00000000
        /*0030*/ 	.short	0x0000
        /*0032*/ 	.short	0x0000
        /*0034*/ 	.byte	0x00, 0xf5, 0x21, 0x00


	//----- nvinfo : EIATTR_SPARSE_MMA_MASK
	.align		4
.L_13:
        /*0038*/ 	.byte	0x03, 0x50
        /*003a*/ 	.short	0x0000


	//----- nvinfo : EIATTR_MAXREG_COUNT
	.align		4
        /*003c*/ 	.byte	0x03, 0x1b
        /*003e*/ 	.short	0x00ff


	//----- nvinfo : EIATTR_NUM_BARRIERS
	.align		4
        /*0040*/ 	.byte	0x02, 0x4c
        /*0042*/ 	.byte	0x01
	.zero		1


	//----- nvinfo : EIATTR_MERCURY_ISA_VERSION
	.align		4
        /*0044*/ 	.byte	0x03, 0x5f
        /*0046*/ 	.short	0x0101


	//----- nvinfo : EIATTR_VRC_CTA_INIT_COUNT
	.align		4
        /*0048*/ 	.byte	0x02, 0x4a
	.zero		1
	.zero		1


	//----- nvinfo : EIATTR_EXIT_INSTR_OFFSETS
	.align		4
        /*004c*/ 	.byte	0x04, 0x1c
        /*004e*/ 	.short	(.L_15 - .L_14)


	//   ....[0]....
.L_14:
        /*0050*/ 	.word	0x00000220


	//   ....[1]....
        /*0054*/ 	.word	0x00000290


	//----- nvinfo : EIATTR_CBANK_PARAM_SIZE
	.align		4
.L_15:
        /*0058*/ 	.byte	0x03, 0x19
        /*005a*/ 	.short	0x0014


	//----- nvinfo : EIATTR_PARAM_CBANK
	.align		4
        /*005c*/ 	.byte	0x04, 0x0a
        /*005e*/ 	.short	(.L_17 - .L_16)
	.align		4
.L_16:
        /*0060*/ 	.word	index@(.nv.constant0.euclidian_norm)
        /*0064*/ 	.short	0x0380
        /*0066*/ 	.short	0x0014


	//----- nvinfo : EIATTR_SW_WAR
	.align		4
.L_17:
        /*0068*/ 	.byte	0x04, 0x36
        /*006a*/ 	.short	(.L_19 - .L_18)
.L_18:
        /*006c*/ 	.word	0x00000008
.L_19:


//--------------------- .nv.callgraph             --------------------------
	.section	.nv.callgraph,"",@"SHT_CUDA_CALLGRAPH"
	.align	4
	.sectionentsize	8
	.align		4
        /*0000*/ 	.word	0x00000000
	.align		4
        /*0004*/ 	.word	0xffffffff
	.align		4
        /*0008*/ 	.word	0x00000000
	.align		4
        /*000c*/ 	.word	0xfffffffe
	.align		4
        /*0010*/ 	.word	0x00000000
	.align		4
        /*0014*/ 	.word	0xfffffffd
	.align		4
        /*0018*/ 	.word	0x00000000
	.align		4
        /*001c*/ 	.word	0xfffffffc


//--------------------- .text.euclidian_norm      --------------------------
	.section	.text.euclidian_norm,"ax",@progbits
	.align	128
        .global         euclidian_norm
        .type           euclidian_norm,@function
        .size           euclidian_norm,(.L_x_3 - euclidian_norm)
        .other          euclidian_norm,@"STO_CUDA_ENTRY STV_DEFAULT"
euclidian_norm:
.text.euclidian_norm:
[----:B------:R-:W-:Y:S01]  /*0000*/  LDC R1, c[0x0][0x37c] ;  /* 0x0000df00ff017b82 */ /* 0x000fe20000000800 */
[----:B------:R-:W0:Y:S01]  /*0010*/  S2R R6, SR_TID.X ;  /* 0x0000000000067919 */ /* 0x000e220000002100 */
[----:B------:R-:W0:Y:S01]  /*0020*/  LDCU UR8, c[0x0][0x360] ;  /* 0x00006c00ff0877ac */ /* 0x000e220008000800 */
[----:B------:R-:W0:Y:S01]  /*0030*/  S2R R5, SR_CTAID.X ;  /* 0x0000000000057919 */ /* 0x000e220000002500 */
[----:B------:R-:W1:Y:S01]  /*0040*/  LDCU UR4, c[0x0][0x390] ;  /* 0x00007200ff0477ac */ /* 0x000e620008000800 */
[----:B------:R-:W2:Y:S01]  /*0050*/  LDCU.64 UR6, c[0x0][0x358] ;  /* 0x00006b00ff0677ac */ /* 0x000ea20008000a00 */
[----:B0-----:R-:W-:-:S05]  /*0060*/  IMAD R5, R5, UR8, R6 ;  /* 0x0000000805057c24 */ /* 0x001fca000f8e0206 */
[----:B-1----:R-:W-:-:S13]  /*0070*/  ISETP.GE.AND P1, PT, R5, UR4, PT ;  /* 0x0000000405007c0c */ /* 0x002fda000bf26270 */
[----:B------:R-:W0:Y:S02]  /*0080*/  @!P1 LDC.64 R2, c[0x0][0x380] ;  /* 0x0000e000ff029b82 */ /* 0x000e240000000a00 */
[----:B0-----:R-:W-:-:S06]  /*0090*/  @!P1 IMAD.WIDE R2, R5, 0x4, R2 ;  /* 0x0000000405029825 */ /* 0x001fcc00078e0202 */
[----:B--2---:R-:W2:Y:S01]  /*00a0*/  @!P1 LDG.E R2, desc[UR6][R2.64] ;  /* 0x0000000602029981 */ /* 0x004ea2000c1e1900 */
[----:B------:R-:W0:Y:S01]  /*00b0*/  S2UR UR5, SR_CgaCtaId ;  /* 0x00000000000579c3 */ /* 0x000e220000008800 */
[----:B------:R-:W-:Y:S01]  /*00c0*/  IMAD.U32 R0, RZ, RZ, UR8 ;  /* 0x00000008ff007e24 */ /* 0x000fe2000f8e00ff */
[----:B------:R-:W-:Y:S01]  /*00d0*/  UMOV UR4, 0x400 ;  /* 0x0000040000047882 */ /* 0x000fe20000000000 */
[----:B------:R-:W-:-:S03]  /*00e0*/  IMAD.MOV.U32 R4, RZ, RZ, RZ ;  /* 0x000000ffff047224 */ /* 0x000fc600078e00ff */
[----:B------:R-:W-:Y:S01]  /*00f0*/  ISETP.GE.U32.AND P0, PT, R0, 0x2, PT ;  /* 0x000000020000780c */ /* 0x000fe20003f06070 */
[----:B0-----:R-:W-:-:S06]  /*0100*/  ULEA UR4, UR5, UR4, 0x18 ;  /* 0x0000000405047291 */ /* 0x001fcc000f8ec0ff */
[----:B------:R-:W-:Y:S01]  /*0110*/  LEA R5, R6, UR4, 0x2 ;  /* 0x0000000406057c11 */ /* 0x000fe2000f8e10ff */
[----:B--2---:R-:W-:Y:S01]  /*0120*/  @!P1 FMUL R4, R2, R2 ;  /* 0x0000000202049220 */ /* 0x004fe20000400000 */
[----:B------:R-:W-:-:S04]  /*0130*/  ISETP.NE.AND P1, PT, R6, RZ, PT ;  /* 0x000000ff0600720c */ /* 0x000fc80003f25270 */
[----:B------:R0:W-:Y:S01]  /*0140*/  STS [R5], R4 ;  /* 0x0000000405007388 */ /* 0x0001e20000000800 */
[----:B------:R-:W-:Y:S06]  /*0150*/  BAR.SYNC.DEFER_BLOCKING 0x0 ;  /* 0x0000000000007b1d */ /* 0x000fec0000010000 */
[----:B------:R-:W-:Y:S05]  /*0160*/  @!P0 BRA `(.L_x_0) ;  /* 0x00000000002c8947 */ /* 0x000fea0003800000 */
.L_x_1:
[----:B------:R-:W-:-:S04]  /*0170*/  SHF.R.U32.HI R7, RZ, 0x1, R0 ;  /* 0x00000001ff077819 */ /* 0x000fc80000011600 */
[----:B------:R-:W-:-:S13]  /*0180*/  ISETP.GE.U32.AND P0, PT, R6, R7, PT ;  /* 0x000000070600720c */ /* 0x000fda0003f06070 */
[----:B------:R-:W-:Y:S01]  /*0190*/  @!P0 LEA R2, R7, R5, 0x2 ;  /* 0x0000000507028211 */ /* 0x000fe200078e10ff */
[----:B------:R-:W-:Y:S05]  /*01a0*/  @!P0 LDS R3, [R5] ;  /* 0x0000000005038984 */ /* 0x000fea0000000800 */
[----:B------:R-:W0:Y:S02]  /*01b0*/  @!P0 LDS R2, [R2] ;  /* 0x0000000002028984 */ /* 0x000e240000000800 */
[----:B0-----:R-:W-:-:S05]  /*01c0*/  @!P0 FADD R4, R2, R3 ;  /* 0x0000000302048221 */ /* 0x001fca0000000000 */
[----:B------:R1:W-:Y:S01]  /*01d0*/  @!P0 STS [R5], R4 ;  /* 0x0000000405008388 */ /* 0x0003e20000000800 */
[----:B------:R-:W-:Y:S01]  /*01e0*/  BAR.SYNC.DEFER_BLOCKING 0x0 ;  /* 0x0000000000007b1d */ /* 0x000fe20000010000 */
[----:B------:R-:W-:Y:S01]  /*01f0*/  ISETP.GT.U32.AND P0, PT, R0, 0x3, PT ;  /* 0x000000030000780c */ /* 0x000fe20003f04070 */
[----:B------:R-:W-:-:S12]  /*0200*/  IMAD.MOV.U32 R0, RZ, RZ, R7 ;  /* 0x000000ffff007224 */ /* 0x000fd800078e0007 */
[----:B-1----:R-:W-:Y:S05]  /*0210*/  @P0 BRA `(.L_x_1) ;  /* 0xfffffffc00d40947 */ /* 0x002fea000383ffff */
.L_x_0:
[----:B------:R-:W-:Y:S05]  /*0220*/  @P1 EXIT ;  /* 0x000000000000194d */ /* 0x000fea0003800000 */
[----:B------:R-:W1:Y:S01]  /*0230*/  S2UR UR5, SR_CgaCtaId ;  /* 0x00000000000579c3 */ /* 0x000e620000008800 */
[----:B------:R-:W-:-:S07]  /*0240*/  UMOV UR4, 0x400 ;  /* 0x0000040000047882 */ /* 0x000fce0000000000 */
[----:B------:R-:W2:Y:S01]  /*0250*/  LDC.64 R2, c[0x0][0x388] ;  /* 0x0000e200ff027b82 */ /* 0x000ea20000000a00 */
[----:B-1----:R-:W-:-:S09]  /*0260*/  ULEA UR4, UR5, UR4, 0x18 ;  /* 0x0000000405047291 */ /* 0x002fd2000f8ec0ff */
[----:B0-----:R-:W2:Y:S04]  /*0270*/  LDS R5, [UR4] ;  /* 0x00000004ff057984 */ /* 0x001ea80008000800 */
[----:B--2---:R-:W-:Y:S01]  /*0280*/  REDG.E.ADD.F32.FTZ.RN.STRONG.GPU desc[UR6][R2.64], R5 ;  /* 0x00000005020079a6 */ /* 0x004fe2000c12f306 */
[----:B------:R-:W-:Y:S05]  /*0290*/  EXIT ;  /* 0x000000000000794d */ /* 0x000fea0003800000 */
.L_x_2:
[----:B------:R-:W-:-:S00]  /*02a0*/  BRA `(.L_x_2) ;  /* 0xfffffffc00fc7947 */ /* 0x000fc0000383ffff */
[----:B------:R-:W-:-:S00]  /*02b0*/  NOP ;  /* 0x0000000000007918 */ /* 0x000fc00000000000 */
        /* <DEDUP_REMOVED lines=12> */
.L_x_3:


//--------------------- .nv.shared.euclidian_norm --------------------------
	.section	.nv.shared.euclidian_norm,"aw",@nobits
	.sectionflags	@""
	.align	4
.nv.shared.euclidian_norm:
	.zero		5120


//--------------------- .nv.shared.reserved.0     --------------------------
	.section	.nv.shared.reserved.0,"aw",@nobits
	.weak		__nv_reservedSMEM_offset_0_alias
	.size		__nv_reservedSMEM_offset_0_alias, 0, 64
	.other		__nv_reservedSMEM_offset_0_alias,@"STO_CUDA_RESERVED_SHARED STV_DEFAULT"
__nv_reservedSMEM_offset_0_alias:
	.zero		0
	.zero		64


//--------------------- .nv.constant0.euclidian_norm --------------------------
	.section	.nv.constant0.euclidian_norm,"a",@progbits
	.sectionflags	@""
	.align	4
.nv.constant0.euclidian_norm:
	.zero		916


//--------------------- SYMBOLS --------------------------

	.type		.nv.reservedSmem.offset0,@object
	.size		.nv.reservedSmem.offset0,0x4
	.type		.nv.reservedSmem.cap,@object
	.size		.nv.reservedSmem.cap,0x4
